//
// Generated by NVIDIA NVVM Compiler
//
// Compiler Build ID: CL-36424714
// Cuda compilation tools, release 13.0, V13.0.88
// Based on NVVM 20.0.0
//

.version 9.0
.target sm_100
.address_size 64

	// .globl	_Z10foo_kernelIfEvPPT_

.visible .entry _Z10foo_kernelIfEvPPT_(
	.param .u64 .ptr .align 1 _Z10foo_kernelIfEvPPT__param_0
)
{


	ret;

}


// ===== COMPILED SASS (sm_100) =====

	.target	sm_100

	.elftype	@"ET_EXEC"


//--------------------- .note.nv.tkinfo           --------------------------
	.section	.note.nv.tkinfo,"",@"SHT_NOTE"
	.sectionflags	@"SHF_NOTE_NV_TKINFO"
	.tkinfo
        /*0018*/ 	.word	0x00000002
        /*0030*/ 	.string	""
        /*0030*/ 	.string	"ptxas"
        /*0030*/ 	.string	"Cuda compilation tools, release 13.0, V13.0.88"
        /*0030*/ 	.string	"Build cuda_13.0.r13.0/compiler.36424714_0"
        /*0030*/ 	.string	"-arch sm_100 -m 64 "



//--------------------- .note.nv.cuinfo           --------------------------
	.section	.note.nv.cuinfo,"",@"SHT_NOTE"
	.sectionflags	@"SHF_NOTE_NV_CUINFO"
        /*0018*/ 	.short	0x0002
        /*001a*/ 	.short	0x0064
        /*001c*/ 	.short	0x0082
	.zero		2


//--------------------- .nv.info                  --------------------------
	.section	.nv.info,"",@"SHT_CUDA_INFO"
	.align	4


	//----- nvinfo : EIATTR_REGCOUNT
	.align		4
        /*0000*/ 	.byte	0x04, 0x2f
        /*0002*/ 	.short	(.L_1 - .L_0)
	.align		4
.L_0:
        /*0004*/ 	.word	index@(_Z10foo_kernelIfEvPPT_)
        /*0008*/ 	.word	0x00000004


	//----- nvinfo : EIATTR_FRAME_SIZE
	.align		4
.L_1:
        /*000c*/ 	.byte	0x04, 0x11
        /*000e*/ 	.short	(.L_3 - .L_2)
	.align		4
.L_2:
        /*0010*/ 	.word	index@(_Z10foo_kernelIfEvPPT_)
        /*0014*/ 	.word	0x00000000


	//----- nvinfo : EIATTR_MIN_STACK_SIZE
	.align		4
.L_3:
        /*0018*/ 	.byte	0x04, 0x12
        /*001a*/ 	.short	(.L_5 - .L_4)
	.align		4
.L_4:
        /*001c*/ 	.word	index@(_Z10foo_kernelIfEvPPT_)
        /*0020*/ 	.word	0x00000000
.L_5:


//--------------------- .nv.compat                --------------------------
	.section	.nv.compat,"",@"SHT_CUDA_COMPAT_INFO"
	.align	4
        /*0000*/ 	.byte	0x02, 0x09, 0x00, 0x00, 0x02, 0x02, 0x01, 0x00, 0x02, 0x05, 0x05, 0x00, 0x03, 0x07, 0x01, 0x01
        /*0010*/ 	.byte	0x02, 0x03, 0x00, 0x00, 0x02, 0x06, 0x01, 0x00, 0x04, 0x0b, 0x08, 0x00, 0x09, 0x00, 0x00, 0x00
        /*0020*/ 	.byte	0x00, 0x00, 0x00, 0x00


//--------------------- .nv.info._Z10foo_kernelIfEvPPT_ --------------------------
	.section	.nv.info._Z10foo_kernelIfEvPPT_,"",@"SHT_CUDA_INFO"
	.sectionflags	@""
	.align	4


	//----- nvinfo : EIATTR_CUDA_API_VERSION
	.align		4
        /*0000*/ 	.byte	0x04, 0x37
        /*0002*/ 	.short	(.L_7 - .L_6)
.L_6:
        /*0004*/ 	.word	0x00000082


	//----- nvinfo : EIATTR_KPARAM_INFO
	.align		4
.L_7:
        /*0008*/ 	.byte	0x04, 0x17
        /*000a*/ 	.short	(.L_9 - .L_8)
.L_8:
        /*000c*/ 	.word	0x00000000
        /*0010*/ 	.short	0x0000
        /*0012*/ 	.short	0x0000
        /*0014*/ 	.byte	0x00, 0xf5, 0x21, 0x00


	//----- nvinfo : EIATTR_SPARSE_MMA_MASK
	.align		4
.L_9:
        /*0018*/ 	.byte	0x03, 0x50
        /*001a*/ 	.short	0x0000


	//----- nvinfo : EIATTR_MAXREG_COUNT
	.align		4
        /*001c*/ 	.byte	0x03, 0x1b
        /*001e*/ 	.short	0x00ff


	//----- nvinfo : EIATTR_MERCURY_ISA_VERSION
	.align		4
        /*0020*/ 	.byte	0x03, 0x5f
        /*0022*/ 	.short	0x0101


	//----- nvinfo : EIATTR_VRC_CTA_INIT_COUNT
	.align		4
        /*0024*/ 	.byte	0x02, 0x4a
	.zero		1
	.zero		1


	//----- nvinfo : EIATTR_EXIT_INSTR_OFFSETS
	.align		4
        /*0028*/ 	.byte	0x04, 0x1c
        /*002a*/ 	.short	(.L_11 - .L_10)


	//   ....[0]....
.L_10:
        /*002c*/ 	.word	0x00000010


	//----- nvinfo : EIATTR_CBANK_PARAM_SIZE
	.align		4
.L_11:
        /*0030*/ 	.byte	0x03, 0x19
        /*0032*/ 	.short	0x0008


	//----- nvinfo : EIATTR_PARAM_CBANK
	.align		4
        /*0034*/ 	.byte	0x04, 0x0a
        /*0036*/ 	.short	(.L_13 - .L_12)
	.align		4
.L_12:
        /*0038*/ 	.word	index@(.nv.constant0._Z10foo_kernelIfEvPPT_)
        /*003c*/ 	.short	0x0380
        /*003e*/ 	.short	0x0008


	//----- nvinfo : EIATTR_SW_WAR
	.align		4
.L_13:
        /*0040*/ 	.byte	0x04, 0x36
        /*0042*/ 	.short	(.L_15 - .L_14)
.L_14:
        /*0044*/ 	.word	0x00000008
.L_15:


//--------------------- .nv.callgraph             --------------------------
	.section	.nv.callgraph,"",@"SHT_CUDA_CALLGRAPH"
	.align	4
	.sectionentsize	8
	.align		4
        /*0000*/ 	.word	0x00000000
	.align		4
        /*0004*/ 	.word	0xffffffff
	.align		4
        /*0008*/ 	.word	0x00000000
	.align		4
        /*000c*/ 	.word	0xfffffffe
	.align		4
        /*0010*/ 	.word	0x00000000
	.align		4
        /*0014*/ 	.word	0xfffffffd
	.align		4
        /*0018*/ 	.word	0x00000000
	.align		4
        /*001c*/ 	.word	0xfffffffc


//--------------------- .text._Z10foo_kernelIfEvPPT_ --------------------------
	.section	.text._Z10foo_kernelIfEvPPT_,"ax",@progbits
	.align	128
        .global         _Z10foo_kernelIfEvPPT_
        .type           _Z10foo_kernelIfEvPPT_,@function
        .size           _Z10foo_kernelIfEvPPT_,(.L_x_1 - _Z10foo_kernelIfEvPPT_)
        .other          _Z10foo_kernelIfEvPPT_,@"STO_CUDA_ENTRY STV_DEFAULT"
_Z10foo_kernelIfEvPPT_:
.text._Z10foo_kernelIfEvPPT_:
[----:B------:R-:W-:Y:S01]  /*0000*/  LDC R1, c[0x0][0x37c] ;  /* 0x0000df00ff017b82 */ /* 0x000fe20000000800 */
[----:B------:R-:W-:Y:S05]  /*0010*/  EXIT ;  /* 0x000000000000794d */ /* 0x000fea0003800000 */
.L_x_0:
[----:B------:R-:W-:-:S00]  /*0020*/  BRA `(.L_x_0) ;  /* 0xfffffffc00fc7947 */ /* 0x000fc0000383ffff */
[----:B------:R-:W-:-:S00]  /*0030*/  NOP ;  /* 0x0000000000007918 */ /* 0x000fc00000000000 */
        /* <DEDUP_REMOVED lines=12> */
.L_x_1:


//--------------------- .nv.shared.reserved.0     --------------------------
	.section	.nv.shared.reserved.0,"aw",@nobits
	.weak		__nv_reservedSMEM_offset_0_alias
	.size		__nv_reservedSMEM_offset_0_alias, 0, 64
	.other		__nv_reservedSMEM_offset_0_alias,@"STO_CUDA_RESERVED_SHARED STV_DEFAULT"
__nv_reservedSMEM_offset_0_alias:
	.zero		0
	.zero		64


//--------------------- .nv.constant0._Z10foo_kernelIfEvPPT_ --------------------------
	.section	.nv.constant0._Z10foo_kernelIfEvPPT_,"a",@progbits
	.sectionflags	@""
	.align	4
.nv.constant0._Z10foo_kernelIfEvPPT_:
	.zero		904


//--------------------- SYMBOLS --------------------------

	.type		.nv.reservedSmem.offset0,@object
	.size		.nv.reservedSmem.offset0,0x4
